//
// Generated by NVIDIA NVVM Compiler
//
// Compiler Build ID: CL-36424714
// Cuda compilation tools, release 13.0, V13.0.88
// Based on NVVM 20.0.0
//

.version 9.0
.target sm_100
.address_size 64

	// .globl	_Z9generateTPcS_i

.visible .entry _Z9generateTPcS_i(
	.param .u64 .ptr .align 1 _Z9generateTPcS_i_param_0,
	.param .u64 .ptr .align 1 _Z9generateTPcS_i_param_1,
	.param .u32 _Z9generateTPcS_i_param_2
)
{
	.reg .pred 	%p<8>;
	.reg .b16 	%rs<7>;
	.reg .b32 	%r<22>;
	.reg .b64 	%rd<18>;

	ld.param.u64 	%rd9, [_Z9generateTPcS_i_param_0];
	ld.param.u64 	%rd10, [_Z9generateTPcS_i_param_1];
	ld.param.u32 	%r13, [_Z9generateTPcS_i_param_2];
	cvta.to.global.u64 	%rd1, %rd10;
	mov.u32 	%r14, %tid.x;
	mov.u32 	%r15, %ctaid.x;
	mov.u32 	%r16, %ntid.x;
	mad.lo.s32 	%r1, %r15, %r16, %r14;
	setp.ge.s32 	%p1, %r1, %r13;
	setp.lt.s32 	%p2, %r1, 0;
	or.pred  	%p3, %p1, %p2;
	@%p3 bra 	$L__BB0_7;
	cvta.to.global.u64 	%rd11, %rd9;
	add.s32 	%r2, %r1, 1;
	cvt.u64.u32 	%rd12, %r1;
	add.s64 	%rd2, %rd11, %rd12;
	mad.lo.s32 	%r3, %r1, %r1, %r1;
	and.b32  	%r4, %r2, 3;
	setp.lt.u32 	%p4, %r1, 3;
	mov.b32 	%r20, 0;
	@%p4 bra 	$L__BB0_4;
	and.b32  	%r20, %r2, 2147483644;
	ld.global.u8 	%rs6, [%rd2];
	neg.s32 	%r19, %r20;
	cvt.u64.u32 	%rd13, %r3;
	add.s64 	%rd14, %rd13, %rd1;
	add.s64 	%rd16, %rd14, 1;
$L__BB0_3:
	st.global.u8 	[%rd16+-1], %rs6;
	ld.global.u8 	%rs5, [%rd2];
	st.global.u8 	[%rd16], %rs5;
	st.global.u8 	[%rd16+1], %rs5;
	ld.global.u8 	%rs6, [%rd2];
	st.global.u8 	[%rd16+2], %rs6;
	add.s32 	%r19, %r19, 4;
	add.s64 	%rd16, %rd16, 4;
	setp.ne.s32 	%p5, %r19, 0;
	@%p5 bra 	$L__BB0_3;
$L__BB0_4:
	setp.eq.s32 	%p6, %r4, 0;
	@%p6 bra 	$L__BB0_7;
	ld.global.u8 	%rs4, [%rd2];
	add.s32 	%r18, %r20, %r3;
	cvt.u64.u32 	%rd15, %r18;
	add.s64 	%rd17, %rd1, %rd15;
	neg.s32 	%r21, %r4;
$L__BB0_6:
	.pragma "nounroll";
	st.global.u8 	[%rd17], %rs4;
	add.s64 	%rd17, %rd17, 1;
	add.s32 	%r21, %r21, 1;
	setp.ne.s32 	%p7, %r21, 0;
	@%p7 bra 	$L__BB0_6;
$L__BB0_7:
	ret;

}


// ===== COMPILED SASS (sm_100) =====

	.target	sm_100

	.elftype	@"ET_EXEC"


//--------------------- .note.nv.tkinfo           --------------------------
	.section	.note.nv.tkinfo,"",@"SHT_NOTE"
	.sectionflags	@"SHF_NOTE_NV_TKINFO"
	.tkinfo
        /*0018*/ 	.word	0x00000002
        /*0030*/ 	.string	""
        /*0030*/ 	.string	"ptxas"
        /*0030*/ 	.string	"Cuda compilation tools, release 13.0, V13.0.88"
        /*0030*/ 	.string	"Build cuda_13.0.r13.0/compiler.36424714_0"
        /*0030*/ 	.string	"-arch sm_100 -m 64 "



//--------------------- .note.nv.cuinfo           --------------------------
	.section	.note.nv.cuinfo,"",@"SHT_NOTE"
	.sectionflags	@"SHF_NOTE_NV_CUINFO"
        /*0018*/ 	.short	0x0002
        /*001a*/ 	.short	0x0064
        /*001c*/ 	.short	0x0082
	.zero		2


//--------------------- .nv.info                  --------------------------
	.section	.nv.info,"",@"SHT_CUDA_INFO"
	.align	4


	//----- nvinfo : EIATTR_REGCOUNT
	.align		4
        /*0000*/ 	.byte	0x04, 0x2f
        /*0002*/ 	.short	(.L_1 - .L_0)
	.align		4
.L_0:
        /*0004*/ 	.word	index@(_Z9generateTPcS_i)
        /*0008*/ 	.word	0x00000016


	//----- nvinfo : EIATTR_FRAME_SIZE
	.align		4
.L_1:
        /*000c*/ 	.byte	0x04, 0x11
        /*000e*/ 	.short	(.L_3 - .L_2)
	.align		4
.L_2:
        /*0010*/ 	.word	index@(_Z9generateTPcS_i)
        /*0014*/ 	.word	0x00000000


	//----- nvinfo : EIATTR_MIN_STACK_SIZE
	.align		4
.L_3:
        /*0018*/ 	.byte	0x04, 0x12
        /*001a*/ 	.short	(.L_5 - .L_4)
	.align		4
.L_4:
        /*001c*/ 	.word	index@(_Z9generateTPcS_i)
        /*0020*/ 	.word	0x00000000
.L_5:


//--------------------- .nv.compat                --------------------------
	.section	.nv.compat,"",@"SHT_CUDA_COMPAT_INFO"
	.align	4
        /*0000*/ 	.byte	0x02, 0x09, 0x00, 0x00, 0x02, 0x02, 0x01, 0x00, 0x02, 0x05, 0x05, 0x00, 0x03, 0x07, 0x01, 0x01
        /*0010*/ 	.byte	0x02, 0x03, 0x00, 0x00, 0x02, 0x06, 0x01, 0x00, 0x04, 0x0b, 0x08, 0x00, 0x09, 0x00, 0x00, 0x00
        /*0020*/ 	.byte	0x00, 0x00, 0x00, 0x00


//--------------------- .nv.info._Z9generateTPcS_i --------------------------
	.section	.nv.info._Z9generateTPcS_i,"",@"SHT_CUDA_INFO"
	.sectionflags	@""
	.align	4


	//----- nvinfo : EIATTR_CUDA_API_VERSION
	.align		4
        /*0000*/ 	.byte	0x04, 0x37
        /*0002*/ 	.short	(.L_7 - .L_6)
.L_6:
        /*0004*/ 	.word	0x00000082


	//----- nvinfo : EIATTR_KPARAM_INFO
	.align		4
.L_7:
        /*0008*/ 	.byte	0x04, 0x17
        /*000a*/ 	.short	(.L_9 - .L_8)
.L_8:
        /*000c*/ 	.word	0x00000000
        /*0010*/ 	.short	0x0002
        /*0012*/ 	.short	0x0010
        /*0014*/ 	.byte	0x00, 0xf0, 0x11, 0x00


	//----- nvinfo : EIATTR_KPARAM_INFO
	.align		4
.L_9:
        /*0018*/ 	.byte	0x04, 0x17
        /*001a*/ 	.short	(.L_11 - .L_10)
.L_10:
        /*001c*/ 	.word	0x00000000
        /*0020*/ 	.short	0x0001
        /*0022*/ 	.short	0x0008
        /*0024*/ 	.byte	0x00, 0xf5, 0x21, 0x00


	//----- nvinfo : EIATTR_KPARAM_INFO
	.align		4
.L_11:
        /*0028*/ 	.byte	0x04, 0x17
        /*002a*/ 	.short	(.L_13 - .L_12)
.L_12:
        /*002c*/ 	.word	0x00000000
        /*0030*/ 	.short	0x0000
        /*0032*/ 	.short	0x0000
        /*0034*/ 	.byte	0x00, 0xf5, 0x21, 0x00


	//----- nvinfo : EIATTR_SPARSE_MMA_MASK
	.align		4
.L_13:
        /*0038*/ 	.byte	0x03, 0x50
        /*003a*/ 	.short	0x0000


	//----- nvinfo : EIATTR_MAXREG_COUNT
	.align		4
        /*003c*/ 	.byte	0x03, 0x1b
        /*003e*/ 	.short	0x00ff


	//----- nvinfo : EIATTR_MERCURY_ISA_VERSION
	.align		4
        /*0040*/ 	.byte	0x03, 0x5f
        /*0042*/ 	.short	0x0101


	//----- nvinfo : EIATTR_VRC_CTA_INIT_COUNT
	.align		4
        /*0044*/ 	.byte	0x02, 0x4a
	.zero		1
	.zero		1


	//----- nvinfo : EIATTR_EXIT_INSTR_OFFSETS
	.align		4
        /*0048*/ 	.byte	0x04, 0x1c
        /*004a*/ 	.short	(.L_15 - .L_14)


	//   ....[0]....
.L_14:
        /*004c*/ 	.word	0x00000080


	//   ....[1]....
        /*0050*/ 	.word	0x000006e0


	//   ....[2]....
        /*0054*/ 	.word	0x000007d0


	//----- nvinfo : EIATTR_CRS_STACK_SIZE
	.align		4
.L_15:
        /*0058*/ 	.byte	0x04, 0x1e
        /*005a*/ 	.short	(.L_17 - .L_16)
.L_16:
        /*005c*/ 	.word	0x00000000


	//----- nvinfo : EIATTR_CBANK_PARAM_SIZE
	.align		4
.L_17:
        /*0060*/ 	.byte	0x03, 0x19
        /*0062*/ 	.short	0x0014


	//----- nvinfo : EIATTR_PARAM_CBANK
	.align		4
        /*0064*/ 	.byte	0x04, 0x0a
        /*0066*/ 	.short	(.L_19 - .L_18)
	.align		4
.L_18:
        /*0068*/ 	.word	index@(.nv.constant0._Z9generateTPcS_i)
        /*006c*/ 	.short	0x0380
        /*006e*/ 	.short	0x0014


	//----- nvinfo : EIATTR_SW_WAR
	.align		4
.L_19:
        /*0070*/ 	.byte	0x04, 0x36
        /*0072*/ 	.short	(.L_21 - .L_20)
.L_20:
        /*0074*/ 	.word	0x00000008
.L_21:


//--------------------- .nv.callgraph             --------------------------
	.section	.nv.callgraph,"",@"SHT_CUDA_CALLGRAPH"
	.align	4
	.sectionentsize	8
	.align		4
        /*0000*/ 	.word	0x00000000
	.align		4
        /*0004*/ 	.word	0xffffffff
	.align		4
        /*0008*/ 	.word	0x00000000
	.align		4
        /*000c*/ 	.word	0xfffffffe
	.align		4
        /*0010*/ 	.word	0x00000000
	.align		4
        /*0014*/ 	.word	0xfffffffd
	.align		4
        /*0018*/ 	.word	0x00000000
	.align		4
        /*001c*/ 	.word	0xfffffffc


//--------------------- .text._Z9generateTPcS_i   --------------------------
	.section	.text._Z9generateTPcS_i,"ax",@progbits
	.align	128
        .global         _Z9generateTPcS_i
        .type           _Z9generateTPcS_i,@function
        .size           _Z9generateTPcS_i,(.L_x_11 - _Z9generateTPcS_i)
        .other          _Z9generateTPcS_i,@"STO_CUDA_ENTRY STV_DEFAULT"
_Z9generateTPcS_i:
.text._Z9generateTPcS_i:
[----:B------:R-:W-:Y:S01]  /*0000*/  LDC R1, c[0x0][0x37c] ;  /* 0x0000df00ff017b82 */ /* 0x000fe20000000800 */
[----:B------:R-:W0:Y:S07]  /*0010*/  S2R R6, SR_TID.X ;  /* 0x0000000000067919 */ /* 0x000e2e0000002100 */
[----:B------:R-:W0:Y:S01]  /*0020*/  S2UR UR4, SR_CTAID.X ;  /* 0x00000000000479c3 */ /* 0x000e220000002500 */
[----:B------:R-:W1:Y:S07]  /*0030*/  LDCU UR5, c[0x0][0x390] ;  /* 0x00007200ff0577ac */ /* 0x000e6e0008000800 */
[----:B------:R-:W0:Y:S02]  /*0040*/  LDC R3, c[0x0][0x360] ;  /* 0x0000d800ff037b82 */ /* 0x000e240000000800 */
[----:B0-----:R-:W-:-:S05]  /*0050*/  IMAD R6, R3, UR4, R6 ;  /* 0x0000000403067c24 */ /* 0x001fca000f8e0206 */
[----:B------:R-:W-:-:S04]  /*0060*/  ISETP.GE.AND P0, PT, R6, RZ, PT ;  /* 0x000000ff0600720c */ /* 0x000fc80003f06270 */
[----:B-1----:R-:W-:-:S13]  /*0070*/  ISETP.GE.OR P0, PT, R6, UR5, !P0 ;  /* 0x0000000506007c0c */ /* 0x002fda000c706670 */
[----:B------:R-:W-:Y:S05]  /*0080*/  @P0 EXIT ;  /* 0x000000000000094d */ /* 0x000fea0003800000 */
[----:B------:R-:W0:Y:S01]  /*0090*/  LDCU.64 UR6, c[0x0][0x380] ;  /* 0x00007000ff0677ac */ /* 0x000e220008000a00 */
[C---:B------:R-:W-:Y:S01]  /*00a0*/  ISETP.GE.U32.AND P0, PT, R6.reuse, 0x3, PT ;  /* 0x000000030600780c */ /* 0x040fe20003f06070 */
[----:B------:R-:W-:Y:S01]  /*00b0*/  VIADD R4, R6, 0x1 ;  /* 0x0000000106047836 */ /* 0x000fe20000000000 */
[----:B------:R-:W-:Y:S01]  /*00c0*/  BSSY.RECONVERGENT B1, `(.L_x_0) ;  /* 0x000005f000017945 */ /* 0x000fe20003800200 */
[----:B------:R-:W1:Y:S01]  /*00d0*/  LDCU.64 UR4, c[0x0][0x358] ;  /* 0x00006b00ff0477ac */ /* 0x000e620008000a00 */
[----:B------:R-:W-:Y:S02]  /*00e0*/  IMAD.MOV.U32 R7, RZ, RZ, RZ ;  /* 0x000000ffff077224 */ /* 0x000fe400078e00ff */
[----:B------:R-:W-:Y:S02]  /*00f0*/  LOP3.LUT R0, R4, 0x3, RZ, 0xc0, !PT ;  /* 0x0000000304007812 */ /* 0x000fe400078ec0ff */
[C---:B0-----:R-:W-:Y:S01]  /*0100*/  IADD3 R2, P1, PT, R6.reuse, UR6, RZ ;  /* 0x0000000606027c10 */ /* 0x041fe2000ff3e0ff */
[----:B------:R-:W-:-:S04]  /*0110*/  IMAD R6, R6, R6, R6 ;  /* 0x0000000606067224 */ /* 0x000fc800078e0206 */
[----:B------:R-:W-:Y:S01]  /*0120*/  IMAD.X R3, RZ, RZ, UR7, P1 ;  /* 0x00000007ff037e24 */ /* 0x000fe200088e06ff */
[----:B-1----:R-:W-:Y:S07]  /*0130*/  @!P0 BRA `(.L_x_1) ;  /* 0x00000004005c8947 */ /* 0x002fee0003800000 */
[----:B------:R0:W5:Y:S01]  /*0140*/  LDG.E.U8 R9, desc[UR4][R2.64] ;  /* 0x0000000402097981 */ /* 0x000162000c1e1100 */
[----:B------:R-:W1:Y:S01]  /*0150*/  LDCU.64 UR6, c[0x0][0x388] ;  /* 0x00007100ff0677ac */ /* 0x000e620008000a00 */
[----:B------:R-:W-:Y:S01]  /*0160*/  LOP3.LUT R7, R4, 0x7ffffffc, RZ, 0xc0, !PT ;  /* 0x7ffffffc04077812 */ /* 0x000fe200078ec0ff */
[----:B------:R-:W-:Y:S04]  /*0170*/  BSSY.RELIABLE B0, `(.L_x_2) ;  /* 0x0000046000007945 */ /* 0x000fe80003800100 */
[----:B------:R-:W-:-:S05]  /*0180*/  IMAD.MOV R8, RZ, RZ, -R7 ;  /* 0x000000ffff087224 */ /* 0x000fca00078e0a07 */
[----:B------:R-:W-:Y:S02]  /*0190*/  ISETP.GE.AND P0, PT, R8, RZ, PT ;  /* 0x000000ff0800720c */ /* 0x000fe40003f06270 */
[----:B-1----:R-:W-:-:S05]  /*01a0*/  IADD3.X R4, P1, PT, R6, UR6, RZ, PT, !PT ;  /* 0x0000000606047c10 */ /* 0x002fca000bf3e4ff */
[----:B------:R-:W-:-:S06]  /*01b0*/  IMAD.X R5, RZ, RZ, UR7, P1 ;  /* 0x00000007ff057e24 */ /* 0x000fcc00088e06ff */
[----:B0-----:R-:W-:Y:S05]  /*01c0*/  @P0 BRA `(.L_x_3) ;  /* 0x0000000400000947 */ /* 0x001fea0003800000 */
[----:B------:R-:W-:Y:S01]  /*01d0*/  IMAD.MOV R10, RZ, RZ, -R8 ;  /* 0x000000ffff0a7224 */ /* 0x000fe200078e0a08 */
[----:B------:R-:W-:Y:S01]  /*01e0*/  BSSY.RECONVERGENT B2, `(.L_x_4) ;  /* 0x0000024000027945 */ /* 0x000fe20003800200 */
[----:B------:R-:W-:-:S03]  /*01f0*/  PLOP3.LUT P0, PT, PT, PT, PT, 0x80, 0x8 ;  /* 0x000000000008781c */ /* 0x000fc60003f0f070 */
[----:B------:R-:W-:-:S13]  /*0200*/  ISETP.GT.AND P1, PT, R10, 0xc, PT ;  /* 0x0000000c0a00780c */ /* 0x000fda0003f24270 */
[----:B------:R-:W-:Y:S05]  /*0210*/  @!P1 BRA `(.L_x_5) ;  /* 0x0000000000809947 */ /* 0x000fea0003800000 */
[----:B------:R-:W-:-:S13]  /*0220*/  PLOP3.LUT P0, PT, PT, PT, PT, 0x8, 0x80 ;  /* 0x000000000080781c */ /* 0x000fda0003f0e170 */
.L_x_6:
[----:B-----5:R-:W-:Y:S04]  /*0230*/  STG.E.U8 desc[UR4][R4.64+-0x1], R9 ;  /* 0xffffff0904007986 */ /* 0x020fe8000c101104 */
[----:B------:R-:W2:Y:S04]  /*0240*/  LDG.E.U8 R11, desc[UR4][R2.64] ;  /* 0x00000004020b7981 */ /* 0x000ea8000c1e1100 */
[----:B--2---:R-:W-:Y:S04]  /*0250*/  STG.E.U8 desc[UR4][R4.64], R11 ;  /* 0x0000000b04007986 */ /* 0x004fe8000c101104 */
[----:B------:R0:W-:Y:S04]  /*0260*/  STG.E.U8 desc[UR4][R4.64+0x1], R11 ;  /* 0x0000010b04007986 */ /* 0x0001e8000c101104 */
[----:B------:R-:W2:Y:S04]  /*0270*/  LDG.E.U8 R13, desc[UR4][R2.64] ;  /* 0x00000004020d7981 */ /* 0x000ea8000c1e1100 */
[----:B--2---:R-:W-:Y:S04]  /*0280*/  STG.E.U8 desc[UR4][R4.64+0x2], R13 ;  /* 0x0000020d04007986 */ /* 0x004fe8000c101104 */
[----:B------:R1:W-:Y:S04]  /*0290*/  STG.E.U8 desc[UR4][R4.64+0x3], R13 ;  /* 0x0000030d04007986 */ /* 0x0003e8000c101104 */
[----:B------:R-:W2:Y:S04]  /*02a0*/  LDG.E.U8 R15, desc[UR4][R2.64] ;  /* 0x00000004020f7981 */ /* 0x000ea8000c1e1100 */
[----:B--2---:R-:W-:Y:S04]  /*02b0*/  STG.E.U8 desc[UR4][R4.64+0x4], R15 ;  /* 0x0000040f04007986 */ /* 0x004fe8000c101104 */
[----:B------:R2:W-:Y:S04]  /*02c0*/  STG.E.U8 desc[UR4][R4.64+0x5], R15 ;  /* 0x0000050f04007986 */ /* 0x0005e8000c101104 */
[----:B------:R-:W3:Y:S04]  /*02d0*/  LDG.E.U8 R17, desc[UR4][R2.64] ;  /* 0x0000000402117981 */ /* 0x000ee8000c1e1100 */
[----:B---3--:R-:W-:Y:S04]  /*02e0*/  STG.E.U8 desc[UR4][R4.64+0x6], R17 ;  /* 0x0000061104007986 */ /* 0x008fe8000c101104 */
[----:B------:R-:W-:Y:S04]  /*02f0*/  STG.E.U8 desc[UR4][R4.64+0x7], R17 ;  /* 0x0000071104007986 */ /* 0x000fe8000c101104 */
[----:B------:R-:W3:Y:S04]  /*0300*/  LDG.E.U8 R19, desc[UR4][R2.64] ;  /* 0x0000000402137981 */ /* 0x000ee8000c1e1100 */
[----:B---3--:R-:W-:Y:S04]  /*0310*/  STG.E.U8 desc[UR4][R4.64+0x8], R19 ;  /* 0x0000081304007986 */ /* 0x008fe8000c101104 */
[----:B------:R-:W-:Y:S04]  /*0320*/  STG.E.U8 desc[UR4][R4.64+0x9], R19 ;  /* 0x0000091304007986 */ /* 0x000fe8000c101104 */
[----:B0-----:R-:W3:Y:S04]  /*0330*/  LDG.E.U8 R11, desc[UR4][R2.64] ;  /* 0x00000004020b7981 */ /* 0x001ee8000c1e1100 */
[----:B---3--:R-:W-:Y:S04]  /*0340*/  STG.E.U8 desc[UR4][R4.64+0xa], R11 ;  /* 0x00000a0b04007986 */ /* 0x008fe8000c101104 */
[----:B------:R-:W-:Y:S04]  /*0350*/  STG.E.U8 desc[UR4][R4.64+0xb], R11 ;  /* 0x00000b0b04007986 */ /* 0x000fe8000c101104 */
[----:B-1----:R-:W3:Y:S01]  /*0360*/  LDG.E.U8 R13, desc[UR4][R2.64] ;  /* 0x00000004020d7981 */ /* 0x002ee2000c1e1100 */
[----:B------:R-:W-:-:S04]  /*0370*/  IADD3 R8, PT, PT, R8, 0x10, RZ ;  /* 0x0000001008087810 */ /* 0x000fc80007ffe0ff */
[----:B------:R-:W-:Y:S02]  /*0380*/  ISETP.GE.AND P1, PT, R8, -0xc, PT ;  /* 0xfffffff40800780c */ /* 0x000fe40003f26270 */
[----:B------:R-:W-:Y:S01]  /*0390*/  IADD3 R10, P2, PT, R4, 0x10, RZ ;  /* 0x00000010040a7810 */ /* 0x000fe20007f5e0ff */
[----:B---3--:R-:W-:Y:S04]  /*03a0*/  STG.E.U8 desc[UR4][R4.64+0xc], R13 ;  /* 0x00000c0d04007986 */ /* 0x008fe8000c101104 */
[----:B------:R-:W-:Y:S04]  /*03b0*/  STG.E.U8 desc[UR4][R4.64+0xd], R13 ;  /* 0x00000d0d04007986 */ /* 0x000fe8000c101104 */
[----:B------:R-:W3:Y:S01]  /*03c0*/  LDG.E.U8 R9, desc[UR4][R2.64] ;  /* 0x0000000402097981 */ /* 0x000ee2000c1e1100 */
[----:B--2---:R-:W-:-:S03]  /*03d0*/  IMAD.X R15, RZ, RZ, R5, P2 ;  /* 0x000000ffff0f7224 */ /* 0x004fc600010e0605 */
[----:B---3--:R0:W-:Y:S02]  /*03e0*/  STG.E.U8 desc[UR4][R4.64+0xe], R9 ;  /* 0x00000e0904007986 */ /* 0x0081e4000c101104 */
[----:B0-----:R-:W-:Y:S02]  /*03f0*/  IMAD.MOV.U32 R4, RZ, RZ, R10 ;  /* 0x000000ffff047224 */ /* 0x001fe400078e000a */
[----:B------:R-:W-:Y:S01]  /*0400*/  IMAD.MOV.U32 R5, RZ, RZ, R15 ;  /* 0x000000ffff057224 */ /* 0x000fe200078e000f */
[----:B------:R-:W-:Y:S06]  /*0410*/  @!P1 BRA `(.L_x_6) ;  /* 0xfffffffc00849947 */ /* 0x000fec000383ffff */
.L_x_5:
[----:B------:R-:W-:Y:S05]  /*0420*/  BSYNC.RECONVERGENT B2 ;  /* 0x0000000000027941 */ /* 0x000fea0003800200 */
.L_x_4:
[----:B------:R-:W-:Y:S01]  /*0430*/  IMAD.MOV R10, RZ, RZ, -R8 ;  /* 0x000000ffff0a7224 */ /* 0x000fe200078e0a08 */
[----:B------:R-:W-:Y:S04]  /*0440*/  BSSY.RECONVERGENT B2, `(.L_x_7) ;  /* 0x0000015000027945 */ /* 0x000fe80003800200 */
[----:B------:R-:W-:-:S13]  /*0450*/  ISETP.GT.AND P1, PT, R10, 0x4, PT ;  /* 0x000000040a00780c */ /* 0x000fda0003f24270 */
[----:B------:R-:W-:Y:S05]  /*0460*/  @!P1 BRA `(.L_x_8) ;  /* 0x0000000000489947 */ /* 0x000fea0003800000 */
[----:B-----5:R0:W-:Y:S04]  /*0470*/  STG.E.U8 desc[UR4][R4.64+-0x1], R9 ;  /* 0xffffff0904007986 */ /* 0x0201e8000c101104 */
[----:B------:R-:W2:Y:S04]  /*0480*/  LDG.E.U8 R11, desc[UR4][R2.64] ;  /* 0x00000004020b7981 */ /* 0x000ea8000c1e1100 */
[----:B--2---:R-:W-:Y:S04]  /*0490*/  STG.E.U8 desc[UR4][R4.64], R11 ;  /* 0x0000000b04007986 */ /* 0x004fe8000c101104 */
[----:B------:R1:W-:Y:S04]  /*04a0*/  STG.E.U8 desc[UR4][R4.64+0x1], R11 ;  /* 0x0000010b04007986 */ /* 0x0003e8000c101104 */
[----:B------:R-:W2:Y:S04]  /*04b0*/  LDG.E.U8 R13, desc[UR4][R2.64] ;  /* 0x00000004020d7981 */ /* 0x000ea8000c1e1100 */
[----:B--2---:R-:W-:Y:S04]  /*04c0*/  STG.E.U8 desc[UR4][R4.64+0x2], R13 ;  /* 0x0000020d04007986 */ /* 0x004fe8000c101104 */
[----:B------:R-:W-:Y:S04]  /*04d0*/  STG.E.U8 desc[UR4][R4.64+0x3], R13 ;  /* 0x0000030d04007986 */ /* 0x000fe8000c101104 */
[----:B------:R-:W2:Y:S01]  /*04e0*/  LDG.E.U8 R15, desc[UR4][R2.64] ;  /* 0x00000004020f7981 */ /* 0x000ea2000c1e1100 */
[----:B------:R-:W-:-:S03]  /*04f0*/  IADD3 R10, P1, PT, R4, 0x8, RZ ;  /* 0x00000008040a7810 */ /* 0x000fc60007f3e0ff */
[----:B--2---:R-:W-:Y:S04]  /*0500*/  STG.E.U8 desc[UR4][R4.64+0x4], R15 ;  /* 0x0000040f04007986 */ /* 0x004fe8000c101104 */
[----:B------:R-:W-:Y:S04]  /*0510*/  STG.E.U8 desc[UR4][R4.64+0x5], R15 ;  /* 0x0000050f04007986 */ /* 0x000fe8000c101104 */
[----:B0-----:R-:W2:Y:S01]  /*0520*/  LDG.E.U8 R9, desc[UR4][R2.64] ;  /* 0x0000000402097981 */ /* 0x001ea2000c1e1100 */
[----:B-1----:R-:W-:Y:S01]  /*0530*/  IMAD.X R11, RZ, RZ, R5, P1 ;  /* 0x000000ffff0b7224 */ /* 0x002fe200008e0605 */
[----:B------:R-:W-:-:S02]  /*0540*/  PLOP3.LUT P0, PT, PT, PT, PT, 0x8, 0x80 ;  /* 0x000000000080781c */ /* 0x000fc40003f0e170 */
[----:B------:R-:W-:Y:S01]  /*0550*/  IADD3 R8, PT, PT, R8, 0x8, RZ ;  /* 0x0000000808087810 */ /* 0x000fe20007ffe0ff */
[----:B--2---:R0:W-:Y:S02]  /*0560*/  STG.E.U8 desc[UR4][R4.64+0x6], R9 ;  /* 0x0000060904007986 */ /* 0x0041e4000c101104 */
[----:B0-----:R-:W-:Y:S02]  /*0570*/  IMAD.MOV.U32 R4, RZ, RZ, R10 ;  /* 0x000000ffff047224 */ /* 0x001fe400078e000a */
[----:B------:R-:W-:-:S07]  /*0580*/  IMAD.MOV.U32 R5, RZ, RZ, R11 ;  /* 0x000000ffff057224 */ /* 0x000fce00078e000b */
.L_x_8:
[----:B------:R-:W-:Y:S05]  /*0590*/  BSYNC.RECONVERGENT B2 ;  /* 0x0000000000027941 */ /* 0x000fea0003800200 */
.L_x_7:
[----:B------:R-:W-:-:S13]  /*05a0*/  ISETP.NE.OR P0, PT, R8, RZ, P0 ;  /* 0x000000ff0800720c */ /* 0x000fda0000705670 */
[----:B------:R-:W-:Y:S05]  /*05b0*/  @!P0 BREAK.RELIABLE B0 ;  /* 0x0000000000008942 */ /* 0x000fea0003800100 */
[----:B------:R-:W-:Y:S05]  /*05c0*/  @!P0 BRA `(.L_x_1) ;  /* 0x0000000000388947 */ /* 0x000fea0003800000 */
.L_x_3:
[----:B------:R-:W-:Y:S05]  /*05d0*/  BSYNC.RELIABLE B0 ;  /* 0x0000000000007941 */ /* 0x000fea0003800100 */
.L_x_2:
[----:B-----5:R0:W-:Y:S04]  /*05e0*/  STG.E.U8 desc[UR4][R4.64+-0x1], R9 ;  /* 0xffffff0904007986 */ /* 0x0201e8000c101104 */
[----:B------:R-:W2:Y:S01]  /*05f0*/  LDG.E.U8 R11, desc[UR4][R2.64] ;  /* 0x00000004020b7981 */ /* 0x000ea2000c1e1100 */
[----:B------:R-:W-:-:S05]  /*0600*/  VIADD R8, R8, 0x4 ;  /* 0x0000000408087836 */ /* 0x000fca0000000000 */
[----:B------:R-:W-:Y:S01]  /*0610*/  ISETP.NE.AND P0, PT, R8, RZ, PT ;  /* 0x000000ff0800720c */ /* 0x000fe20003f05270 */
[----:B--2---:R-:W-:Y:S04]  /*0620*/  STG.E.U8 desc[UR4][R4.64], R11 ;  /* 0x0000000b04007986 */ /* 0x004fe8000c101104 */
[----:B------:R-:W-:Y:S04]  /*0630*/  STG.E.U8 desc[UR4][R4.64+0x1], R11 ;  /* 0x0000010b04007986 */ /* 0x000fe8000c101104 */
[----:B0-----:R-:W2:Y:S01]  /*0640*/  LDG.E.U8 R9, desc[UR4][R2.64] ;  /* 0x0000000402097981 */ /* 0x001ea2000c1e1100 */
[----:B------:R-:W-:-:S05]  /*0650*/  IADD3 R10, P1, PT, R4, 0x4, RZ ;  /* 0x00000004040a7810 */ /* 0x000fca0007f3e0ff */
[----:B------:R-:W-:Y:S01]  /*0660*/  IMAD.X R13, RZ, RZ, R5, P1 ;  /* 0x000000ffff0d7224 */ /* 0x000fe200008e0605 */
[----:B--2---:R0:W-:Y:S02]  /*0670*/  STG.E.U8 desc[UR4][R4.64+0x2], R9 ;  /* 0x0000020904007986 */ /* 0x0041e4000c101104 */
[----:B0-----:R-:W-:Y:S01]  /*0680*/  MOV R4, R10 ;  /* 0x0000000a00047202 */ /* 0x001fe20000000f00 */
[----:B------:R-:W-:Y:S01]  /*0690*/  IMAD.MOV.U32 R5, RZ, RZ, R13 ;  /* 0x000000ffff057224 */ /* 0x000fe200078e000d */
[----:B------:R-:W-:Y:S06]  /*06a0*/  @P0 BRA `(.L_x_2) ;  /* 0xfffffffc00cc0947 */ /* 0x000fec000383ffff */
.L_x_1:
[----:B------:R-:W-:Y:S05]  /*06b0*/  BSYNC.RECONVERGENT B1 ;  /* 0x0000000000017941 */ /* 0x000fea0003800200 */
.L_x_0:
[----:B------:R-:W-:Y:S05]  /*06c0*/  WARPSYNC.ALL ;  /* 0x0000000000007948 */ /* 0x000fea0003800000 */
[----:B------:R-:W-:-:S13]  /*06d0*/  ISETP.NE.AND P0, PT, R0, RZ, PT ;  /* 0x000000ff0000720c */ /* 0x000fda0003f05270 */
[----:B------:R-:W-:Y:S05]  /*06e0*/  @!P0 EXIT ;  /* 0x000000000000894d */ /* 0x000fea0003800000 */
[----:B------:R0:W5:Y:S01]  /*06f0*/  LDG.E.U8 R5, desc[UR4][R2.64] ;  /* 0x0000000402057981 */ /* 0x000162000c1e1100 */
[----:B------:R-:W1:Y:S01]  /*0700*/  LDCU.64 UR6, c[0x0][0x388] ;  /* 0x00007100ff0677ac */ /* 0x000e620008000a00 */
[----:B------:R-:W-:Y:S02]  /*0710*/  IMAD.IADD R6, R6, 0x1, R7 ;  /* 0x0000000106067824 */ /* 0x000fe400078e0207 */
[----:B------:R-:W-:-:S03]  /*0720*/  IMAD.MOV R0, RZ, RZ, -R0 ;  /* 0x000000ffff007224 */ /* 0x000fc600078e0a00 */
[----:B-1----:R-:W-:-:S05]  /*0730*/  IADD3 R6, P0, PT, R6, UR6, RZ ;  /* 0x0000000606067c10 */ /* 0x002fca000ff1e0ff */
[----:B0-----:R-:W-:-:S08]  /*0740*/  IMAD.X R7, RZ, RZ, UR7, P0 ;  /* 0x00000007ff077e24 */ /* 0x001fd000080e06ff */
.L_x_9:
[----:B------:R-:W-:Y:S01]  /*0750*/  MOV R2, R6 ;  /* 0x0000000600027202 */ /* 0x000fe20000000f00 */
[----:B------:R-:W-:Y:S01]  /*0760*/  IMAD.MOV.U32 R3, RZ, RZ, R7 ;  /* 0x000000ffff037224 */ /* 0x000fe200078e0007 */
[----:B------:R-:W-:Y:S01]  /*0770*/  IADD3 R6, P1, PT, R6, 0x1, RZ ;  /* 0x0000000106067810 */ /* 0x000fe20007f3e0ff */
[----:B------:R-:W-:-:S03]  /*0780*/  VIADD R0, R0, 0x1 ;  /* 0x0000000100007836 */ /* 0x000fc60000000000 */
[----:B-----5:R0:W-:Y:S01]  /*0790*/  STG.E.U8 desc[UR4][R2.64], R5 ;  /* 0x0000000502007986 */ /* 0x0201e2000c101104 */
[----:B------:R-:W-:Y:S01]  /*07a0*/  IMAD.X R7, RZ, RZ, R7, P1 ;  /* 0x000000ffff077224 */ /* 0x000fe200008e0607 */
[----:B------:R-:W-:-:S13]  /*07b0*/  ISETP.NE.AND P0, PT, R0, RZ, PT ;  /* 0x000000ff0000720c */ /* 0x000fda0003f05270 */
[----:B0-----:R-:W-:Y:S05]  /*07c0*/  @P0 BRA `(.L_x_9) ;  /* 0xfffffffc00e00947 */ /* 0x001fea000383ffff */
[----:B------:R-:W-:Y:S05]  /*07d0*/  EXIT ;  /* 0x000000000000794d */ /* 0x000fea0003800000 */
.L_x_10:
[----:B------:R-:W-:-:S00]  /*07e0*/  BRA `(.L_x_10) ;  /* 0xfffffffc00fc7947 */ /* 0x000fc0000383ffff */
[----:B------:R-:W-:-:S00]  /*07f0*/  NOP ;  /* 0x0000000000007918 */ /* 0x000fc00000000000 */
        /* <DEDUP_REMOVED lines=8> */
.L_x_11:


//--------------------- .nv.shared.reserved.0     --------------------------
	.section	.nv.shared.reserved.0,"aw",@nobits
	.weak		__nv_reservedSMEM_offset_0_alias
	.size		__nv_reservedSMEM_offset_0_alias, 0, 64
	.other		__nv_reservedSMEM_offset_0_alias,@"STO_CUDA_RESERVED_SHARED STV_DEFAULT"
__nv_reservedSMEM_offset_0_alias:
	.zero		0
	.zero		64


//--------------------- .nv.constant0._Z9generateTPcS_i --------------------------
	.section	.nv.constant0._Z9generateTPcS_i,"a",@progbits
	.sectionflags	@""
	.align	4
.nv.constant0._Z9generateTPcS_i:
	.zero		916


//--------------------- SYMBOLS --------------------------

	.type		.nv.reservedSmem.offset0,@object
	.size		.nv.reservedSmem.offset0,0x4
